//
// Generated by NVIDIA NVVM Compiler
//
// Compiler Build ID: CL-36424714
// Cuda compilation tools, release 13.0, V13.0.88
// Based on NVVM 20.0.0
//

.version 9.0
.target sm_100
.address_size 64

	// .globl	_Z9TransposePiii

.visible .entry _Z9TransposePiii(
	.param .u64 .ptr .align 1 _Z9TransposePiii_param_0,
	.param .u32 _Z9TransposePiii_param_1,
	.param .u32 _Z9TransposePiii_param_2
)
{
	.reg .pred 	%p<4>;
	.reg .b32 	%r<16>;
	.reg .b64 	%rd<7>;

	ld.param.u64 	%rd1, [_Z9TransposePiii_param_0];
	ld.param.u32 	%r5, [_Z9TransposePiii_param_1];
	ld.param.u32 	%r4, [_Z9TransposePiii_param_2];
	mov.u32 	%r6, %ctaid.x;
	mov.u32 	%r7, %ntid.x;
	mov.u32 	%r8, %tid.x;
	mad.lo.s32 	%r1, %r6, %r7, %r8;
	mov.u32 	%r9, %ctaid.y;
	mov.u32 	%r10, %ntid.y;
	mov.u32 	%r11, %tid.y;
	mad.lo.s32 	%r12, %r9, %r10, %r11;
	bar.sync 	0;
	setp.ge.s32 	%p1, %r1, %r4;
	setp.ge.s32 	%p2, %r12, %r5;
	or.pred  	%p3, %p1, %p2;
	@%p3 bra 	$L__BB0_2;
	cvta.to.global.u64 	%rd2, %rd1;
	mad.lo.s32 	%r13, %r4, %r12, %r1;
	mad.lo.s32 	%r14, %r5, %r1, %r12;
	mul.wide.s32 	%rd3, %r13, 4;
	add.s64 	%rd4, %rd2, %rd3;
	ld.global.u32 	%r15, [%rd4];
	bar.sync 	0;
	mul.wide.s32 	%rd5, %r14, 4;
	add.s64 	%rd6, %rd2, %rd5;
	st.global.u32 	[%rd6], %r15;
$L__BB0_2:
	ret;

}


// ===== COMPILED SASS (sm_100) =====

	.target	sm_100

	.elftype	@"ET_EXEC"


//--------------------- .note.nv.tkinfo           --------------------------
	.section	.note.nv.tkinfo,"",@"SHT_NOTE"
	.sectionflags	@"SHF_NOTE_NV_TKINFO"
	.tkinfo
        /*0018*/ 	.word	0x00000002
        /*0030*/ 	.string	""
        /*0030*/ 	.string	"ptxas"
        /*0030*/ 	.string	"Cuda compilation tools, release 13.0, V13.0.88"
        /*0030*/ 	.string	"Build cuda_13.0.r13.0/compiler.36424714_0"
        /*0030*/ 	.string	"-arch sm_100 -m 64 "



//--------------------- .note.nv.cuinfo           --------------------------
	.section	.note.nv.cuinfo,"",@"SHT_NOTE"
	.sectionflags	@"SHF_NOTE_NV_CUINFO"
        /*0018*/ 	.short	0x0002
        /*001a*/ 	.short	0x0064
        /*001c*/ 	.short	0x0082
	.zero		2


//--------------------- .nv.info                  --------------------------
	.section	.nv.info,"",@"SHT_CUDA_INFO"
	.align	4


	//----- nvinfo : EIATTR_REGCOUNT
	.align		4
        /*0000*/ 	.byte	0x04, 0x2f
        /*0002*/ 	.short	(.L_1 - .L_0)
	.align		4
.L_0:
        /*0004*/ 	.word	index@(_Z9TransposePiii)
        /*0008*/ 	.word	0x0000000a


	//----- nvinfo : EIATTR_FRAME_SIZE
	.align		4
.L_1:
        /*000c*/ 	.byte	0x04, 0x11
        /*000e*/ 	.short	(.L_3 - .L_2)
	.align		4
.L_2:
        /*0010*/ 	.word	index@(_Z9TransposePiii)
        /*0014*/ 	.word	0x00000000


	//----- nvinfo : EIATTR_MIN_STACK_SIZE
	.align		4
.L_3:
        /*0018*/ 	.byte	0x04, 0x12
        /*001a*/ 	.short	(.L_5 - .L_4)
	.align		4
.L_4:
        /*001c*/ 	.word	index@(_Z9TransposePiii)
        /*0020*/ 	.word	0x00000000
.L_5:


//--------------------- .nv.compat                --------------------------
	.section	.nv.compat,"",@"SHT_CUDA_COMPAT_INFO"
	.align	4
        /*0000*/ 	.byte	0x02, 0x09, 0x00, 0x00, 0x02, 0x02, 0x01, 0x00, 0x02, 0x05, 0x05, 0x00, 0x03, 0x07, 0x01, 0x01
        /*0010*/ 	.byte	0x02, 0x03, 0x00, 0x00, 0x02, 0x06, 0x01, 0x00, 0x04, 0x0b, 0x08, 0x00, 0x09, 0x00, 0x00, 0x00
        /*0020*/ 	.byte	0x00, 0x00, 0x00, 0x00


//--------------------- .nv.info._Z9TransposePiii --------------------------
	.section	.nv.info._Z9TransposePiii,"",@"SHT_CUDA_INFO"
	.sectionflags	@""
	.align	4


	//----- nvinfo : EIATTR_CUDA_API_VERSION
	.align		4
        /*0000*/ 	.byte	0x04, 0x37
        /*0002*/ 	.short	(.L_7 - .L_6)
.L_6:
        /*0004*/ 	.word	0x00000082


	//----- nvinfo : EIATTR_KPARAM_INFO
	.align		4
.L_7:
        /*0008*/ 	.byte	0x04, 0x17
        /*000a*/ 	.short	(.L_9 - .L_8)
.L_8:
        /*000c*/ 	.word	0x00000000
        /*0010*/ 	.short	0x0002
        /*0012*/ 	.short	0x000c
        /*0014*/ 	.byte	0x00, 0xf0, 0x11, 0x00


	//----- nvinfo : EIATTR_KPARAM_INFO
	.align		4
.L_9:
        /*0018*/ 	.byte	0x04, 0x17
        /*001a*/ 	.short	(.L_11 - .L_10)
.L_10:
        /*001c*/ 	.word	0x00000000
        /*0020*/ 	.short	0x0001
        /*0022*/ 	.short	0x0008
        /*0024*/ 	.byte	0x00, 0xf0, 0x11, 0x00


	//----- nvinfo : EIATTR_KPARAM_INFO
	.align		4
.L_11:
        /*0028*/ 	.byte	0x04, 0x17
        /*002a*/ 	.short	(.L_13 - .L_12)
.L_12:
        /*002c*/ 	.word	0x00000000
        /*0030*/ 	.short	0x0000
        /*0032*/ 	.short	0x0000
        /*0034*/ 	.byte	0x00, 0xf5, 0x21, 0x00


	//----- nvinfo : EIATTR_SPARSE_MMA_MASK
	.align		4
.L_13:
        /*0038*/ 	.byte	0x03, 0x50
        /*003a*/ 	.short	0x0000


	//----- nvinfo : EIATTR_MAXREG_COUNT
	.align		4
        /*003c*/ 	.byte	0x03, 0x1b
        /*003e*/ 	.short	0x00ff


	//----- nvinfo : EIATTR_NUM_BARRIERS
	.align		4
        /*0040*/ 	.byte	0x02, 0x4c
        /*0042*/ 	.byte	0x01
	.zero		1


	//----- nvinfo : EIATTR_MERCURY_ISA_VERSION
	.align		4
        /*0044*/ 	.byte	0x03, 0x5f
        /*0046*/ 	.short	0x0101


	//----- nvinfo : EIATTR_VRC_CTA_INIT_COUNT
	.align		4
        /*0048*/ 	.byte	0x02, 0x4a
	.zero		1
	.zero		1


	//----- nvinfo : EIATTR_EXIT_INSTR_OFFSETS
	.align		4
        /*004c*/ 	.byte	0x04, 0x1c
        /*004e*/ 	.short	(.L_15 - .L_14)


	//   ....[0]....
.L_14:
        /*0050*/ 	.word	0x000000d0


	//   ....[1]....
        /*0054*/ 	.word	0x00000170


	//----- nvinfo : EIATTR_CBANK_PARAM_SIZE
	.align		4
.L_15:
        /*0058*/ 	.byte	0x03, 0x19
        /*005a*/ 	.short	0x0010


	//----- nvinfo : EIATTR_PARAM_CBANK
	.align		4
        /*005c*/ 	.byte	0x04, 0x0a
        /*005e*/ 	.short	(.L_17 - .L_16)
	.align		4
.L_16:
        /*0060*/ 	.word	index@(.nv.constant0._Z9TransposePiii)
        /*0064*/ 	.short	0x0380
        /*0066*/ 	.short	0x0010


	//----- nvinfo : EIATTR_SW_WAR
	.align		4
.L_17:
        /*0068*/ 	.byte	0x04, 0x36
        /*006a*/ 	.short	(.L_19 - .L_18)
.L_18:
        /*006c*/ 	.word	0x00000008
.L_19:


//--------------------- .nv.callgraph             --------------------------
	.section	.nv.callgraph,"",@"SHT_CUDA_CALLGRAPH"
	.align	4
	.sectionentsize	8
	.align		4
        /*0000*/ 	.word	0x00000000
	.align		4
        /*0004*/ 	.word	0xffffffff
	.align		4
        /*0008*/ 	.word	0x00000000
	.align		4
        /*000c*/ 	.word	0xfffffffe
	.align		4
        /*0010*/ 	.word	0x00000000
	.align		4
        /*0014*/ 	.word	0xfffffffd
	.align		4
        /*0018*/ 	.word	0x00000000
	.align		4
        /*001c*/ 	.word	0xfffffffc


//--------------------- .text._Z9TransposePiii    --------------------------
	.section	.text._Z9TransposePiii,"ax",@progbits
	.align	128
        .global         _Z9TransposePiii
        .type           _Z9TransposePiii,@function
        .size           _Z9TransposePiii,(.L_x_1 - _Z9TransposePiii)
        .other          _Z9TransposePiii,@"STO_CUDA_ENTRY STV_DEFAULT"
_Z9TransposePiii:
.text._Z9TransposePiii:
[----:B------:R-:W-:Y:S01]  /*0000*/  LDC R1, c[0x0][0x37c] ;  /* 0x0000df00ff017b82 */ /* 0x000fe20000000800 */
[----:B------:R-:W0:Y:S07]  /*0010*/  S2R R2, SR_TID.Y ;  /* 0x0000000000027919 */ /* 0x000e2e0000002200 */
[----:B------:R-:W1:Y:S01]  /*0020*/  LDC R0, c[0x0][0x360] ;  /* 0x0000d800ff007b82 */ /* 0x000e620000000800 */
[----:B------:R-:W2:Y:S01]  /*0030*/  LDCU.64 UR6, c[0x0][0x388] ;  /* 0x00007100ff0677ac */ /* 0x000ea20008000a00 */
[----:B------:R-:W1:Y:S06]  /*0040*/  S2R R3, SR_TID.X ;  /* 0x0000000000037919 */ /* 0x000e6c0000002100 */
[----:B------:R-:W0:Y:S08]  /*0050*/  S2UR UR5, SR_CTAID.Y ;  /* 0x00000000000579c3 */ /* 0x000e300000002600 */
[----:B------:R-:W0:Y:S08]  /*0060*/  LDC R7, c[0x0][0x364] ;  /* 0x0000d900ff077b82 */ /* 0x000e300000000800 */
[----:B------:R-:W1:Y:S01]  /*0070*/  S2UR UR4, SR_CTAID.X ;  /* 0x00000000000479c3 */ /* 0x000e620000002500 */
[----:B0-----:R-:W-:-:S07]  /*0080*/  IMAD R7, R7, UR5, R2 ;  /* 0x0000000507077c24 */ /* 0x001fce000f8e0202 */
[----:B------:R-:W-:Y:S01]  /*0090*/  BAR.SYNC.DEFER_BLOCKING 0x0 ;  /* 0x0000000000007b1d */ /* 0x000fe20000010000 */
[----:B--2---:R-:W-:Y:S01]  /*00a0*/  ISETP.GE.AND P0, PT, R7, UR6, PT ;  /* 0x0000000607007c0c */ /* 0x004fe2000bf06270 */
[----:B-1----:R-:W-:-:S05]  /*00b0*/  IMAD R0, R0, UR4, R3 ;  /* 0x0000000400007c24 */ /* 0x002fca000f8e0203 */
[----:B------:R-:W-:-:S13]  /*00c0*/  ISETP.GE.OR P0, PT, R0, UR7, P0 ;  /* 0x0000000700007c0c */ /* 0x000fda0008706670 */
[----:B------:R-:W-:Y:S05]  /*00d0*/  @P0 EXIT ;  /* 0x000000000000094d */ /* 0x000fea0003800000 */
[----:B------:R-:W0:Y:S01]  /*00e0*/  LDC.64 R4, c[0x0][0x380] ;  /* 0x0000e000ff047b82 */ /* 0x000e220000000a00 */
[----:B------:R-:W1:Y:S01]  /*00f0*/  LDCU.64 UR4, c[0x0][0x358] ;  /* 0x00006b00ff0477ac */ /* 0x000e620008000a00 */
[----:B------:R-:W-:-:S04]  /*0100*/  IMAD R3, R7, UR7, R0 ;  /* 0x0000000707037c24 */ /* 0x000fc8000f8e0200 */
[----:B0-----:R-:W-:-:S06]  /*0110*/  IMAD.WIDE R2, R3, 0x4, R4 ;  /* 0x0000000403027825 */ /* 0x001fcc00078e0204 */
[----:B-1----:R-:W2:Y:S01]  /*0120*/  LDG.E R3, desc[UR4][R2.64] ;  /* 0x0000000402037981 */ /* 0x002ea2000c1e1900 */
[----:B------:R-:W-:-:S04]  /*0130*/  IMAD R7, R0, UR6, R7 ;  /* 0x0000000600077c24 */ /* 0x000fc8000f8e0207 */
[----:B------:R-:W-:Y:S01]  /*0140*/  IMAD.WIDE R4, R7, 0x4, R4 ;  /* 0x0000000407047825 */ /* 0x000fe200078e0204 */
[----:B------:R-:W-:Y:S06]  /*0150*/  BAR.SYNC.DEFER_BLOCKING 0x0 ;  /* 0x0000000000007b1d */ /* 0x000fec0000010000 */
[----:B--2---:R-:W-:Y:S01]  /*0160*/  STG.E desc[UR4][R4.64], R3 ;  /* 0x0000000304007986 */ /* 0x004fe2000c101904 */
[----:B------:R-:W-:Y:S05]  /*0170*/  EXIT ;  /* 0x000000000000794d */ /* 0x000fea0003800000 */
.L_x_0:
[----:B------:R-:W-:-:S00]  /*0180*/  BRA `(.L_x_0) ;  /* 0xfffffffc00fc7947 */ /* 0x000fc0000383ffff */
[----:B------:R-:W-:-:S00]  /*0190*/  NOP ;  /* 0x0000000000007918 */ /* 0x000fc00000000000 */
        /* <DEDUP_REMOVED lines=14> */
.L_x_1:


//--------------------- .nv.shared.reserved.0     --------------------------
	.section	.nv.shared.reserved.0,"aw",@nobits
	.weak		__nv_reservedSMEM_offset_0_alias
	.size		__nv_reservedSMEM_offset_0_alias, 0, 64
	.other		__nv_reservedSMEM_offset_0_alias,@"STO_CUDA_RESERVED_SHARED STV_DEFAULT"
__nv_reservedSMEM_offset_0_alias:
	.zero		0
	.zero		64


//--------------------- .nv.constant0._Z9TransposePiii --------------------------
	.section	.nv.constant0._Z9TransposePiii,"a",@progbits
	.sectionflags	@""
	.align	4
.nv.constant0._Z9TransposePiii:
	.zero		912


//--------------------- SYMBOLS --------------------------

	.type		.nv.reservedSmem.offset0,@object
	.size		.nv.reservedSmem.offset0,0x4
